	.headerflags	@"EF_CUDA_TEXMODE_UNIFIED EF_CUDA_64BIT_ADDRESS EF_CUDA_ACCELERATORS EF_CUDA_SM90 EF_CUDA_VIRTUAL_SM(EF_CUDA_SM90)"
	.elftype	@"ET_EXEC"


//--------------------- .nv.info                  --------------------------
	.section	.nv.info,"",@"SHT_CUDA_INFO"
	.align	4


	//----- nvinfo : EIATTR_REGCOUNT
	.align		4
        /*0000*/ 	.byte	0x04, 0x2f
        /*0002*/ 	.short	(.L_1 - .L_0)
	.align		4
.L_0:
        /*0004*/ 	.word	index@(triton_poi_fused_addmm_relu_5)
        /*0008*/ 	.word	0x0000000c


	//----- nvinfo : EIATTR_MIN_STACK_SIZE
	.align		4
.L_1:
        /*000c*/ 	.byte	0x04, 0x12
        /*000e*/ 	.short	(.L_3 - .L_2)
	.align		4
.L_2:
        /*0010*/ 	.word	index@(triton_poi_fused_addmm_relu_5)
        /*0014*/ 	.word	0x00000000


	//----- nvinfo : EIATTR_FRAME_SIZE
	.align		4
.L_3:
        /*0018*/ 	.byte	0x04, 0x11
        /*001a*/ 	.short	(.L_5 - .L_4)
	.align		4
.L_4:
        /*001c*/ 	.word	index@(triton_poi_fused_addmm_relu_5)
        /*0020*/ 	.word	0x00000000


	//----- nvinfo : EIATTR_MIN_STACK_SIZE
	.align		4
.L_5:
        /*0024*/ 	.byte	0x04, 0x12
        /*0026*/ 	.short	(.L_7 - .L_6)
	.align		4
.L_6:
        /*0028*/ 	.word	index@(triton_poi_fused_addmm_relu_5)
        /*002c*/ 	.word	0x00000000
.L_7:


//--------------------- .nv.info.triton_poi_fused_addmm_relu_5 --------------------------
	.section	.nv.info.triton_poi_fused_addmm_relu_5,"",@"SHT_CUDA_INFO"
	.sectionflags	@""
	.align	4


	//----- nvinfo : EIATTR_CUDA_API_VERSION
	.align		4
        /*0000*/ 	.byte	0x04, 0x37
        /*0002*/ 	.short	(.L_9 - .L_8)
.L_8:
        /*0004*/ 	.word	0x0000007c


	//----- nvinfo : EIATTR_KPARAM_INFO
	.align		4
.L_9:
        /*0008*/ 	.byte	0x04, 0x17
        /*000a*/ 	.short	(.L_11 - .L_10)
.L_10:
        /*000c*/ 	.word	0x00000000
        /*0010*/ 	.short	0x0002
        /*0012*/ 	.short	0x0010
        /*0014*/ 	.byte	0x00, 0xf0, 0x11, 0x00


	//----- nvinfo : EIATTR_KPARAM_INFO
	.align		4
.L_11:
        /*0018*/ 	.byte	0x04, 0x17
        /*001a*/ 	.short	(.L_13 - .L_12)
.L_12:
        /*001c*/ 	.word	0x00000000
        /*0020*/ 	.short	0x0001
        /*0022*/ 	.short	0x0008
        /*0024*/ 	.byte	0x00, 0xf4, 0x21, 0x00


	//----- nvinfo : EIATTR_KPARAM_INFO
	.align		4
.L_13:
        /*0028*/ 	.byte	0x04, 0x17
        /*002a*/ 	.short	(.L_15 - .L_14)
.L_14:
        /*002c*/ 	.word	0x00000000
        /*0030*/ 	.short	0x0000
        /*0032*/ 	.short	0x0000
        /*0034*/ 	.byte	0x00, 0xf4, 0x21, 0x00


	//----- nvinfo : EIATTR_SPARSE_MMA_MASK
	.align		4
.L_15:
        /*0038*/ 	.byte	0x03, 0x50
        /*003a*/ 	.short	0x0000


	//----- nvinfo : EIATTR_MAXREG_COUNT
	.align		4
        /*003c*/ 	.byte	0x03, 0x1b
        /*003e*/ 	.short	0x00ff


	//----- nvinfo : EIATTR_EXIT_INSTR_OFFSETS
	.align		4
        /*0040*/ 	.byte	0x04, 0x1c
        /*0042*/ 	.short	(.L_17 - .L_16)


	//   ....[0]....
.L_16:
        /*0044*/ 	.word	0x000001a0


	//   ....[1]....
        /*0048*/ 	.word	0x000001c0


	//----- nvinfo : EIATTR_REQNTID
	.align		4
.L_17:
        /*004c*/ 	.byte	0x04, 0x10
        /*004e*/ 	.short	(.L_19 - .L_18)
.L_18:
        /*0050*/ 	.word	0x00000080
        /*0054*/ 	.word	0x00000001
        /*0058*/ 	.word	0x00000001


	//----- nvinfo : EIATTR_CBANK_PARAM_SIZE
	.align		4
.L_19:
        /*005c*/ 	.byte	0x03, 0x19
        /*005e*/ 	.short	0x0014


	//----- nvinfo : EIATTR_PARAM_CBANK
	.align		4
        /*0060*/ 	.byte	0x04, 0x0a
        /*0062*/ 	.short	(.L_21 - .L_20)
	.align		4
.L_20:
        /*0064*/ 	.word	index@(.nv.constant0.triton_poi_fused_addmm_relu_5)
        /*0068*/ 	.short	0x0210
        /*006a*/ 	.short	0x0014


	//----- nvinfo : EIATTR_SW_WAR
	.align		4
.L_21:
        /*006c*/ 	.byte	0x04, 0x36
        /*006e*/ 	.short	(.L_23 - .L_22)
.L_22:
        /*0070*/ 	.word	0x00000008
.L_23:


//--------------------- .nv.callgraph             --------------------------
	.section	.nv.callgraph,"",@"SHT_CUDA_CALLGRAPH"
	.align	4
	.sectionentsize	8
	.align		4
        /*0000*/ 	.word	0x00000000
	.align		4
        /*0004*/ 	.word	0xffffffff
	.align		4
        /*0008*/ 	.word	0x00000000
	.align		4
        /*000c*/ 	.word	0xfffffffe
	.align		4
        /*0010*/ 	.word	0x00000000
	.align		4
        /*0014*/ 	.word	0xfffffffd
	.align		4
        /*0018*/ 	.word	0x00000000
	.align		4
        /*001c*/ 	.word	0xfffffffc


//--------------------- .text.triton_poi_fused_addmm_relu_5 --------------------------
	.section	.text.triton_poi_fused_addmm_relu_5,"ax",@progbits
	.align	128
        .global         triton_poi_fused_addmm_relu_5
        .type           triton_poi_fused_addmm_relu_5,@function
        .size           triton_poi_fused_addmm_relu_5,(.L_x_1 - triton_poi_fused_addmm_relu_5)
        .other          triton_poi_fused_addmm_relu_5,@"STO_CUDA_ENTRY STV_DEFAULT"
triton_poi_fused_addmm_relu_5:
.text.triton_poi_fused_addmm_relu_5:
[----:B------:R-:W0:Y:S02]  /*0000*/  LDC R1, c[0x0][0x28] ;  /* 0x00000a00ff017b82 */ /* 0x000e240000000800 */
[----:B------:R-:W1:Y:S01]  /*0010*/  S2R R0, SR_TID.X ;  /* 0x0000000000007919 */ /* 0x000e620000002100 */
[----:B------:R-:W2:Y:S01]  /*0020*/  LDC.64 R2, c[0x0][0x210] ;  /* 0x00008400ff027b82 */ /* 0x000ea20000000a00 */
[----:B------:R-:W-:Y:S01]  /*0030*/  ULDC.64 UR4, c[0x0][0x208] ;  /* 0x0000820000047ab9 */ /* 0x000fe20000000a00 */
[----:B------:R-:W3:Y:S06]  /*0040*/  S2R R7, SR_CTAID.X ;  /* 0x0000000000077919 */ /* 0x000eec0000002500 */
[----:B------:R-:W4:Y:S01]  /*0050*/  LDC.64 R4, c[0x0][0x218] ;  /* 0x00008600ff047b82 */ /* 0x000f220000000a00 */
[----:B-1----:R-:W-:-:S05]  /*0060*/  IMAD.SHL.U32 R0, R0, 0x2, RZ ;  /* 0x0000000200007824 */ /* 0x002fca00078e00ff */
[----:B------:R-:W-:-:S05]  /*0070*/  LOP3.LUT R0, R0, 0xfe, RZ, 0xc0, !PT ;  /* 0x000000fe00007812 */ /* 0x000fca00078ec0ff */
[----:B---3--:R-:W-:-:S04]  /*0080*/  IMAD R7, R7, 0x100, R0 ;  /* 0x0000010007077824 */ /* 0x008fc800078e0200 */
[C---:B------:R-:W-:Y:S01]  /*0090*/  IMAD.HI R0, R7.reuse, 0x30c30c31, RZ ;  /* 0x30c30c3107007827 */ /* 0x040fe200078e02ff */
[----:B------:R-:W-:-:S03]  /*00a0*/  ISETP.GE.AND P2, PT, R7, 0x150, PT ;  /* 0x000001500700780c */ /* 0x000fc60003f46270 */
[----:B--2---:R-:W-:Y:S01]  /*00b0*/  IMAD.WIDE R2, R7, 0x4, R2 ;  /* 0x0000000407027825 */ /* 0x004fe200078e0202 */
[----:B------:R-:W-:-:S04]  /*00c0*/  SHF.R.U32.HI R9, RZ, 0x1f, R0 ;  /* 0x0000001fff097819 */ /* 0x000fc80000011600 */
[----:B------:R-:W-:-:S05]  /*00d0*/  LEA.HI.SX32 R0, R0, R9, 0x1c ;  /* 0x0000000900007211 */ /* 0x000fca00078fe2ff */
[----:B------:R-:W-:Y:S01]  /*00e0*/  IMAD R9, R0, -0x54, R7 ;  /* 0xffffffac00097824 */ /* 0x000fe200078e0207 */
[----:B------:R-:W-:-:S03]  /*00f0*/  CS2R R6, SRZ ;  /* 0x0000000000067805 */ /* 0x000fc6000001ff00 */
[----:B----4-:R-:W-:Y:S01]  /*0100*/  IMAD.WIDE R4, R9, 0x4, R4 ;  /* 0x0000000409047825 */ /* 0x010fe200078e0204 */
[----:B------:R-:W-:Y:S02]  /*0110*/  CS2R R8, SRZ ;  /* 0x0000000000087805 */ /* 0x000fe4000001ff00 */
[----:B------:R-:W2:Y:S04]  /*0120*/  @!P2 LDG.E.64 R6, desc[UR4][R2.64] ;  /* 0x000000040206a981 */ /* 0x000ea8000c1e1b00 */
[----:B------:R-:W2:Y:S02]  /*0130*/  @!P2 LDG.E.EL.64 R8, desc[UR4][R4.64] ;  /* 0x000000040408a981 */ /* 0x000ea4000c2e1b00 */
[----:B--2---:R-:W-:Y:S01]  /*0140*/  FSETP.GEU.AND P0, PT, R6, -R8, PT ;  /* 0x800000080600720b */ /* 0x004fe20003f0e000 */
[----:B------:R-:W-:Y:S01]  /*0150*/  FADD R6, R8, R6 ;  /* 0x0000000608067221 */ /* 0x000fe20000000000 */
[----:B------:R-:W-:Y:S01]  /*0160*/  FADD R0, R9, R7 ;  /* 0x0000000709007221 */ /* 0x000fe20000000000 */
[----:B------:R-:W-:-:S03]  /*0170*/  FSETP.GEU.AND P1, PT, R7, -R9, PT ;  /* 0x800000090700720b */ /* 0x000fc60003f2e000 */
[----:B------:R-:W-:Y:S02]  /*0180*/  FSEL R6, R6, RZ, P0 ;  /* 0x000000ff06067208 */ /* 0x000fe40000000000 */
[----:B------:R-:W-:Y:S01]  /*0190*/  FSEL R7, R0, RZ, P1 ;  /* 0x000000ff00077208 */ /* 0x000fe20000800000 */
[----:B------:R-:W-:Y:S07]  /*01a0*/  @P2 EXIT ;  /* 0x000000000000294d */ /* 0x000fee0003800000 */
[----:B------:R-:W-:Y:S01]  /*01b0*/  STG.E.64 desc[UR4][R2.64], R6 ;  /* 0x0000000602007986 */ /* 0x000fe2000c101b04 */
[----:B------:R-:W-:Y:S05]  /*01c0*/  EXIT ;  /* 0x000000000000794d */ /* 0x000fea0003800000 */
.L_x_0:
[----:B------:R-:W-:-:S00]  /*01d0*/  BRA `(.L_x_0) ;  /* 0xfffffffc00fc7947 */ /* 0x000fc0000383ffff */
[----:B------:R-:W-:-:S00]  /*01e0*/  NOP ;  /* 0x0000000000007918 */ /* 0x000fc00000000000 */
        /* <DEDUP_REMOVED lines=9> */
.L_x_1:


//--------------------- .nv.constant0.triton_poi_fused_addmm_relu_5 --------------------------
	.section	.nv.constant0.triton_poi_fused_addmm_relu_5,"a",@progbits
	.sectionflags	@""
	.align	4
.nv.constant0.triton_poi_fused_addmm_relu_5:
	.zero		548
